	.headerflags	@"EF_CUDA_TEXMODE_UNIFIED EF_CUDA_64BIT_ADDRESS EF_CUDA_ACCELERATORS EF_CUDA_SM90 EF_CUDA_VIRTUAL_SM(EF_CUDA_SM90)"
	.elftype	@"ET_EXEC"


//--------------------- .nv.info                  --------------------------
	.section	.nv.info,"",@"SHT_CUDA_INFO"
	.align	4


	//----- nvinfo : EIATTR_REGCOUNT
	.align		4
        /*0000*/ 	.byte	0x04, 0x2f
        /*0002*/ 	.short	(.L_1 - .L_0)
	.align		4
.L_0:
        /*0004*/ 	.word	index@(triton_poi_fused_convolution_div_8)
        /*0008*/ 	.word	0x00000020


	//----- nvinfo : EIATTR_MIN_STACK_SIZE
	.align		4
.L_1:
        /*000c*/ 	.byte	0x04, 0x12
        /*000e*/ 	.short	(.L_3 - .L_2)
	.align		4
.L_2:
        /*0010*/ 	.word	index@(triton_poi_fused_convolution_div_8)
        /*0014*/ 	.word	0x00000000


	//----- nvinfo : EIATTR_FRAME_SIZE
	.align		4
.L_3:
        /*0018*/ 	.byte	0x04, 0x11
        /*001a*/ 	.short	(.L_5 - .L_4)
	.align		4
.L_4:
        /*001c*/ 	.word	index@(triton_poi_fused_convolution_div_8)
        /*0020*/ 	.word	0x00000000


	//----- nvinfo : EIATTR_MIN_STACK_SIZE
	.align		4
.L_5:
        /*0024*/ 	.byte	0x04, 0x12
        /*0026*/ 	.short	(.L_7 - .L_6)
	.align		4
.L_6:
        /*0028*/ 	.word	index@(triton_poi_fused_convolution_div_8)
        /*002c*/ 	.word	0x00000000
.L_7:


//--------------------- .nv.info.triton_poi_fused_convolution_div_8 --------------------------
	.section	.nv.info.triton_poi_fused_convolution_div_8,"",@"SHT_CUDA_INFO"
	.sectionflags	@""
	.align	4


	//----- nvinfo : EIATTR_CUDA_API_VERSION
	.align		4
        /*0000*/ 	.byte	0x04, 0x37
        /*0002*/ 	.short	(.L_9 - .L_8)
.L_8:
        /*0004*/ 	.word	0x0000007c


	//----- nvinfo : EIATTR_KPARAM_INFO
	.align		4
.L_9:
        /*0008*/ 	.byte	0x04, 0x17
        /*000a*/ 	.short	(.L_11 - .L_10)
.L_10:
        /*000c*/ 	.word	0x00000000
        /*0010*/ 	.short	0x0005
        /*0012*/ 	.short	0x0024
        /*0014*/ 	.byte	0x00, 0xf0, 0x11, 0x00


	//----- nvinfo : EIATTR_KPARAM_INFO
	.align		4
.L_11:
        /*0018*/ 	.byte	0x04, 0x17
        /*001a*/ 	.short	(.L_13 - .L_12)
.L_12:
        /*001c*/ 	.word	0x00000000
        /*0020*/ 	.short	0x0004
        /*0022*/ 	.short	0x0020
        /*0024*/ 	.byte	0x00, 0xf0, 0x11, 0x00


	//----- nvinfo : EIATTR_KPARAM_INFO
	.align		4
.L_13:
        /*0028*/ 	.byte	0x04, 0x17
        /*002a*/ 	.short	(.L_15 - .L_14)
.L_14:
        /*002c*/ 	.word	0x00000000
        /*0030*/ 	.short	0x0003
        /*0032*/ 	.short	0x0018
        /*0034*/ 	.byte	0x00, 0xf4, 0x21, 0x00


	//----- nvinfo : EIATTR_KPARAM_INFO
	.align		4
.L_15:
        /*0038*/ 	.byte	0x04, 0x17
        /*003a*/ 	.short	(.L_17 - .L_16)
.L_16:
        /*003c*/ 	.word	0x00000000
        /*0040*/ 	.short	0x0002
        /*0042*/ 	.short	0x0010
        /*0044*/ 	.byte	0x00, 0xf4, 0x21, 0x00


	//----- nvinfo : EIATTR_KPARAM_INFO
	.align		4
.L_17:
        /*0048*/ 	.byte	0x04, 0x17
        /*004a*/ 	.short	(.L_19 - .L_18)
.L_18:
        /*004c*/ 	.word	0x00000000
        /*0050*/ 	.short	0x0001
        /*0052*/ 	.short	0x0008
        /*0054*/ 	.byte	0x00, 0xf4, 0x21, 0x00


	//----- nvinfo : EIATTR_KPARAM_INFO
	.align		4
.L_19:
        /*0058*/ 	.byte	0x04, 0x17
        /*005a*/ 	.short	(.L_21 - .L_20)
.L_20:
        /*005c*/ 	.word	0x00000000
        /*0060*/ 	.short	0x0000
        /*0062*/ 	.short	0x0000
        /*0064*/ 	.byte	0x00, 0xf4, 0x21, 0x00


	//----- nvinfo : EIATTR_SPARSE_MMA_MASK
	.align		4
.L_21:
        /*0068*/ 	.byte	0x03, 0x50
        /*006a*/ 	.short	0x0000


	//----- nvinfo : EIATTR_MAXREG_COUNT
	.align		4
        /*006c*/ 	.byte	0x03, 0x1b
        /*006e*/ 	.short	0x00ff


	//----- nvinfo : EIATTR_EXIT_INSTR_OFFSETS
	.align		4
        /*0070*/ 	.byte	0x04, 0x1c
        /*0072*/ 	.short	(.L_23 - .L_22)


	//   ....[0]....
.L_22:
        /*0074*/ 	.word	0x00001420


	//   ....[1]....
        /*0078*/ 	.word	0x00001440


	//----- nvinfo : EIATTR_REQNTID
	.align		4
.L_23:
        /*007c*/ 	.byte	0x04, 0x10
        /*007e*/ 	.short	(.L_25 - .L_24)
.L_24:
        /*0080*/ 	.word	0x00000100
        /*0084*/ 	.word	0x00000001
        /*0088*/ 	.word	0x00000001


	//----- nvinfo : EIATTR_CBANK_PARAM_SIZE
	.align		4
.L_25:
        /*008c*/ 	.byte	0x03, 0x19
        /*008e*/ 	.short	0x0028


	//----- nvinfo : EIATTR_PARAM_CBANK
	.align		4
        /*0090*/ 	.byte	0x04, 0x0a
        /*0092*/ 	.short	(.L_27 - .L_26)
	.align		4
.L_26:
        /*0094*/ 	.word	index@(.nv.constant0.triton_poi_fused_convolution_div_8)
        /*0098*/ 	.short	0x0210
        /*009a*/ 	.short	0x0028


	//----- nvinfo : EIATTR_SW_WAR
	.align		4
.L_27:
        /*009c*/ 	.byte	0x04, 0x36
        /*009e*/ 	.short	(.L_29 - .L_28)
.L_28:
        /*00a0*/ 	.word	0x00000008
.L_29:


//--------------------- .nv.callgraph             --------------------------
	.section	.nv.callgraph,"",@"SHT_CUDA_CALLGRAPH"
	.align	4
	.sectionentsize	8
	.align		4
        /*0000*/ 	.word	0x00000000
	.align		4
        /*0004*/ 	.word	0xffffffff
	.align		4
        /*0008*/ 	.word	0x00000000
	.align		4
        /*000c*/ 	.word	0xfffffffe
	.align		4
        /*0010*/ 	.word	0x00000000
	.align		4
        /*0014*/ 	.word	0xfffffffd
	.align		4
        /*0018*/ 	.word	0x00000000
	.align		4
        /*001c*/ 	.word	0xfffffffc


//--------------------- .text.triton_poi_fused_convolution_div_8 --------------------------
	.section	.text.triton_poi_fused_convolution_div_8,"ax",@progbits
	.sectionflags	@"SHF_BARRIERS=1"
	.align	128
        .global         triton_poi_fused_convolution_div_8
        .type           triton_poi_fused_convolution_div_8,@function
        .size           triton_poi_fused_convolution_div_8,(.L_x_1 - triton_poi_fused_convolution_div_8)
        .other          triton_poi_fused_convolution_div_8,@"STO_CUDA_ENTRY STV_DEFAULT"
triton_poi_fused_convolution_div_8:
.text.triton_poi_fused_convolution_div_8:
[----:B------:R-:W0:Y:S02]  /*0000*/  LDC R1, c[0x0][0x28] ;  /* 0x00000a00ff017b82 */ /* 0x000e240000000800 */
[----:B------:R-:W1:Y:S01]  /*0010*/  S2R R0, SR_TID.X ;  /* 0x0000000000007919 */ /* 0x000e620000002100 */
[----:B------:R-:W2:Y:S01]  /*0020*/  LDC.64 R28, c[0x0][0x210] ;  /* 0x00008400ff1c7b82 */ /* 0x000ea20000000a00 */
[----:B------:R-:W3:Y:S01]  /*0030*/  S2R R2, SR_CTAID.Y ;  /* 0x0000000000027919 */ /* 0x000ee20000002600 */
[----:B------:R-:W4:Y:S01]  /*0040*/  S2R R24, SR_CTAID.X ;  /* 0x0000000000187919 */ /* 0x000f220000002500 */
[----:B------:R-:W-:Y:S01]  /*0050*/  ULDC.64 UR6, c[0x0][0x208] ;  /* 0x0000820000067ab9 */ /* 0x000fe20000000a00 */
[----:B------:R-:W-:Y:S02]  /*0060*/  CS2R R12, SRZ ;  /* 0x00000000000c7805 */ /* 0x000fe4000001ff00 */
[----:B------:R-:W-:Y:S02]  /*0070*/  CS2R R14, SRZ ;  /* 0x00000000000e7805 */ /* 0x000fe4000001ff00 */
[----:B------:R-:W-:Y:S02]  /*0080*/  CS2R R8, SRZ ;  /* 0x0000000000087805 */ /* 0x000fe4000001ff00 */
[----:B------:R-:W-:Y:S01]  /*0090*/  CS2R R10, SRZ ;  /* 0x00000000000a7805 */ /* 0x000fe2000001ff00 */
[----:B-1----:R-:W-:Y:S01]  /*00a0*/  IMAD.SHL.U32 R3, R0, 0x4, RZ ;  /* 0x0000000400037824 */ /* 0x002fe200078e00ff */
[----:B------:R-:W-:-:S04]  /*00b0*/  SHF.R.U32.HI R23, RZ, 0x6, R0 ;  /* 0x00000006ff177819 */ /* 0x000fc80000011600 */
[----:B------:R-:W-:Y:S02]  /*00c0*/  LOP3.LUT R3, R3, 0xfc, RZ, 0xc0, !PT ;  /* 0x000000fc03037812 */ /* 0x000fe400078ec0ff */
[----:B------:R-:W-:Y:S01]  /*00d0*/  SGXT.U32 R23, R23, 0x2 ;  /* 0x000000021717781a */ /* 0x000fe20000000000 */
[----:B----4-:R-:W-:Y:S01]  /*00e0*/  IMAD.SHL.U32 R24, R24, 0x10, RZ ;  /* 0x0000001018187824 */ /* 0x010fe200078e00ff */
[----:B---3--:R-:W-:-:S04]  /*00f0*/  PRMT R3, R3, 0x6540, R2 ;  /* 0x0000654003037816 */ /* 0x008fc80000000002 */
[----:B------:R-:W-:Y:S02]  /*0100*/  ISETP.GE.AND P0, PT, R3, 0x100, PT ;  /* 0x000001000300780c */ /* 0x000fe40003f06270 */
[----:B------:R-:W-:Y:S02]  /*0110*/  SHF.R.U32.HI R3, RZ, 0x2, R3 ;  /* 0x00000002ff037819 */ /* 0x000fe40000011603 */
[----:B------:R-:W-:Y:S02]  /*0120*/  LOP3.LUT R20, R24, 0x8, R23, 0xfe, !PT ;  /* 0x0000000818147812 */ /* 0x000fe400078efe17 */
[----:B------:R-:W-:Y:S02]  /*0130*/  CS2R R16, SRZ ;  /* 0x0000000000107805 */ /* 0x000fe4000001ff00 */
[----:B------:R-:W-:Y:S01]  /*0140*/  CS2R R18, SRZ ;  /* 0x0000000000127805 */ /* 0x000fe2000001ff00 */
[----:B------:R-:W-:Y:S01]  /*0150*/  IMAD R3, R3, 0xc4, RZ ;  /* 0x000000c403037824 */ /* 0x000fe200078e02ff */
[----:B------:R-:W-:-:S02]  /*0160*/  ISETP.LT.AND P2, PT, R20, 0x31, !P0 ;  /* 0x000000311400780c */ /* 0x000fc40004741270 */
[----:B------:R-:W-:Y:S01]  /*0170*/  LOP3.LUT R22, R24, R23, RZ, 0xfc, !PT ;  /* 0x0000001718167212 */ /* 0x000fe200078efcff */
[----:B------:R-:W-:Y:S01]  /*0180*/  IMAD R20, R20, 0x4, R3 ;  /* 0x0000000414147824 */ /* 0x000fe200078e0203 */
[----:B------:R-:W-:Y:S02]  /*0190*/  LOP3.LUT R4, R24, 0x4, R23, 0xfe, !PT ;  /* 0x0000000418047812 */ /* 0x000fe400078efe17 */
[----:B------:R-:W-:Y:S01]  /*01a0*/  LOP3.LUT R25, R24, 0xc, R23, 0xfe, !PT ;  /* 0x0000000c18197812 */ /* 0x000fe200078efe17 */
[----:B--2---:R-:W-:Y:S01]  /*01b0*/  IMAD.WIDE R26, R20, 0x4, R28 ;  /* 0x00000004141a7825 */ /* 0x004fe200078e021c */
[----:B------:R-:W-:Y:S02]  /*01c0*/  ISETP.LT.AND P4, PT, R22, 0x31, !P0 ;  /* 0x000000311600780c */ /* 0x000fe40004781270 */
[----:B------:R-:W-:Y:S01]  /*01d0*/  ISETP.LT.AND P3, PT, R4, 0x31, !P0 ;  /* 0x000000310400780c */ /* 0x000fe20004761270 */
[--C-:B------:R-:W-:Y:S02]  /*01e0*/  IMAD R22, R22, 0x4, R3.reuse ;  /* 0x0000000416167824 */ /* 0x100fe400078e0203 */
[----:B------:R1:W2:Y:S01]  /*01f0*/  @P2 LDG.E.EL.128 R16, desc[UR6][R26.64] ;  /* 0x000000061a102981 */ /* 0x0002a2000c2e1d00 */
[----:B------:R-:W-:Y:S01]  /*0200*/  IMAD R21, R4, 0x4, R3 ;  /* 0x0000000404157824 */ /* 0x000fe200078e0203 */
[----:B-1----:R-:W1:Y:S01]  /*0210*/  LDC.64 R26, c[0x0][0x218] ;  /* 0x00008600ff1a7b82 */ /* 0x002e620000000a00 */
[C---:B------:R-:W-:Y:S01]  /*0220*/  ISETP.LT.AND P0, PT, R25.reuse, 0x31, !P0 ;  /* 0x000000311900780c */ /* 0x040fe20004701270 */
[----:B------:R-:W-:Y:S01]  /*0230*/  IMAD.WIDE R4, R22, 0x4, R28 ;  /* 0x0000000416047825 */ /* 0x000fe200078e021c */
[----:B------:R-:W-:-:S03]  /*0240*/  LEA R3, R25, R3, 0x2 ;  /* 0x0000000319037211 */ /* 0x000fc600078e10ff */
[----:B------:R-:W-:Y:S01]  /*0250*/  IMAD.WIDE R6, R21, 0x4, R28 ;  /* 0x0000000415067825 */ /* 0x000fe200078e021c */
[----:B------:R3:W4:Y:S04]  /*0260*/  @P4 LDG.E.EL.128 R12, desc[UR6][R4.64] ;  /* 0x00000006040c4981 */ /* 0x000728000c2e1d00 */
[----:B------:R5:W2:Y:S04]  /*0270*/  @P3 LDG.E.EL.128 R8, desc[UR6][R6.64] ;  /* 0x0000000606083981 */ /* 0x000aa8000c2e1d00 */
[----:B-1----:R-:W2:Y:S01]  /*0280*/  LDG.E R25, desc[UR6][R26.64] ;  /* 0x000000061a197981 */ /* 0x002ea2000c1e1900 */
[----:B---3--:R-:W-:-:S02]  /*0290*/  CS2R R4, SRZ ;  /* 0x0000000000047805 */ /* 0x008fc4000001ff00 */
[----:B-----5:R-:W-:Y:S01]  /*02a0*/  CS2R R6, SRZ ;  /* 0x0000000000067805 */ /* 0x020fe2000001ff00 */
[----:B------:R-:W-:-:S05]  /*02b0*/  IMAD.WIDE R28, R3, 0x4, R28 ;  /* 0x00000004031c7825 */ /* 0x000fca00078e021c */
[----:B------:R-:W3:Y:S01]  /*02c0*/  @P0 LDG.E.EL.128 R4, desc[UR6][R28.64] ;  /* 0x000000061c040981 */ /* 0x000ee2000c2e1d00 */
[----:B------:R-:W1:Y:S01]  /*02d0*/  S2UR UR5, SR_CgaCtaId ;  /* 0x00000000000579c3 */ /* 0x000e620000008800 */
[----:B------:R-:W-:Y:S02]  /*02e0*/  UMOV UR4, 0x400 ;  /* 0x0000040000047882 */ /* 0x000fe40000000000 */
[----:B-1----:R-:W-:Y:S01]  /*02f0*/  UPRMT UR4, UR5, 0x654, UR4 ;  /* 0x0000065405047896 */ /* 0x002fe20008000004 */
[C---:B--2---:R-:W-:Y:S02]  /*0300*/  FSETP.GT.AND P1, PT, |R25|.reuse, 8.50705917302346158658e+37, PT ;  /* 0x7e8000001900780b */ /* 0x044fe40003f24200 */
[----:B------:R-:W-:-:S11]  /*0310*/  FSETP.GEU.AND P5, PT, |R25|, 1.175494350822287508e-38, PT ;  /* 0x008000001900780b */ /* 0x000fd60003fae200 */
[----:B------:R-:W-:-:S04]  /*0320*/  @P1 FMUL R25, R25, 0.25 ;  /* 0x3e80000019191820 */ /* 0x000fc80000400000 */
[----:B------:R-:W-:-:S06]  /*0330*/  @!P5 FMUL R25, R25, 16777216 ;  /* 0x4b8000001919d820 */ /* 0x000fcc0000400000 */
[----:B------:R-:W1:Y:S01]  /*0340*/  MUFU.RCP R25, R25 ;  /* 0x0000001900197308 */ /* 0x000e620000001000 */
[----:B----4-:R-:W-:Y:S01]  /*0350*/  @P1 FMUL R12, R12, 0.25 ;  /* 0x3e8000000c0c1820 */ /* 0x010fe20000400000 */
[----:B------:R-:W-:Y:S01]  /*0360*/  @P1 FMUL R13, R13, 0.25 ;  /* 0x3e8000000d0d1820 */ /* 0x000fe20000400000 */
        /* <DEDUP_REMOVED lines=10> */
[----:B---3--:R-:W-:Y:S01]  /*0410*/  @P1 FMUL R4, R4, 0.25 ;  /* 0x3e80000004041820 */ /* 0x008fe20000400000 */
[----:B------:R-:W-:Y:S01]  /*0420*/  @P1 FMUL R5, R5, 0.25 ;  /* 0x3e80000005051820 */ /* 0x000fe20000400000 */
[----:B------:R-:W-:Y:S01]  /*0430*/  @P1 FMUL R6, R6, 0.25 ;  /* 0x3e80000006061820 */ /* 0x000fe20000400000 */
[----:B------:R-:W-:Y:S01]  /*0440*/  @P1 FMUL R7, R7, 0.25 ;  /* 0x3e80000007071820 */ /* 0x000fe20000400000 */
[----:B------:R-:W-:Y:S01]  /*0450*/  @!P5 FMUL R12, R12, 16777216 ;  /* 0x4b8000000c0cd820 */ /* 0x000fe20000400000 */
        /* <DEDUP_REMOVED lines=15> */
[C---:B-1----:R-:W-:Y:S01]  /*0550*/  FMUL R12, R25.reuse, R12 ;  /* 0x0000000c190c7220 */ /* 0x042fe20000400000 */
[C---:B------:R-:W-:Y:S01]  /*0560*/  FMUL R13, R25.reuse, R13 ;  /* 0x0000000d190d7220 */ /* 0x040fe20000400000 */
        /* <DEDUP_REMOVED lines=13> */
[----:B------:R-:W-:Y:S01]  /*0640*/  FMUL R7, R25, R7 ;  /* 0x0000000719077220 */ /* 0x000fe20000400000 */
[----:B------:R-:W-:-:S05]  /*0650*/  IMAD.SHL.U32 R25, R0, 0x40, RZ ;  /* 0x0000004000197824 */ /* 0x000fca00078e00ff */
[----:B------:R-:W-:-:S04]  /*0660*/  LOP3.LUT R26, R25, 0xfc0, RZ, 0xc0, !PT ;  /* 0x00000fc0191a7812 */ /* 0x000fc800078ec0ff */
[C---:B------:R-:W-:Y:S02]  /*0670*/  LOP3.LUT R29, R26.reuse, 0x10, RZ, 0xfc, !PT ;  /* 0x000000101a1d7812 */ /* 0x040fe400078efcff */
[C---:B------:R-:W-:Y:S02]  /*0680*/  LOP3.LUT R28, R26.reuse, 0x20, RZ, 0xfc, !PT ;  /* 0x000000201a1c7812 */ /* 0x040fe400078efcff */
[C---:B------:R-:W-:Y:S02]  /*0690*/  LOP3.LUT R27, R26.reuse, 0x30, RZ, 0xfc, !PT ;  /* 0x000000301a1b7812 */ /* 0x040fe400078efcff */
[C---:B------:R-:W-:Y:S02]  /*06a0*/  LOP3.LUT R23, R26.reuse, R23, RZ, 0xfc, !PT ;  /* 0x000000171a177212 */ /* 0x040fe400078efcff */
[----:B------:R-:W-:Y:S02]  /*06b0*/  LEA.HI R25, R26, UR4, RZ, 0x1e ;  /* 0x000000041a197c11 */ /* 0x000fe4000f8ff0ff */
[----:B------:R-:W-:-:S02]  /*06c0*/  LEA.HI R26, R29, UR4, RZ, 0x1e ;  /* 0x000000041d1a7c11 */ /* 0x000fc4000f8ff0ff */
[----:B------:R-:W-:Y:S02]  /*06d0*/  LEA.HI R28, R28, UR4, RZ, 0x1e ;  /* 0x000000041c1c7c11 */ /* 0x000fe4000f8ff0ff */
[----:B------:R-:W-:Y:S01]  /*06e0*/  LEA.HI R27, R27, UR4, RZ, 0x1e ;  /* 0x000000041b1b7c11 */ /* 0x000fe2000f8ff0ff */
[C---:B------:R-:W-:Y:S02]  /*06f0*/  IMAD R25, R23.reuse, 0x4, R25 ;  /* 0x0000000417197824 */ /* 0x040fe400078e0219 */
[C---:B------:R-:W-:Y:S02]  /*0700*/  IMAD R26, R23.reuse, 0x4, R26 ;  /* 0x00000004171a7824 */ /* 0x040fe400078e021a */
[C---:B------:R-:W-:Y:S02]  /*0710*/  IMAD R29, R23.reuse, 0x4, R28 ;  /* 0x00000004171d7824 */ /* 0x040fe400078e021c */
[----:B------:R-:W-:Y:S01]  /*0720*/  IMAD R28, R23, 0x4, R27 ;  /* 0x00000004171c7824 */ /* 0x000fe200078e021b */
[----:B------:R-:W-:Y:S04]  /*0730*/  STS [R25], R12 ;  /* 0x0000000c19007388 */ /* 0x000fe80000000800 */
[----:B------:R-:W-:Y:S04]  /*0740*/  STS [R26+0x40], R13 ;  /* 0x0000400d1a007388 */ /* 0x000fe80000000800 */
        /* <DEDUP_REMOVED lines=10> */
[----:B------:R1:W-:Y:S02]  /*07f0*/  STS [R25+0x30], R4 ;  /* 0x0000300419007388 */ /* 0x0003e40000000800 */
[----:B-1----:R-:W1:Y:S02]  /*0800*/  S2R R25, SR_TID.X ;  /* 0x0000000000197919 */ /* 0x002e640000002100 */
[----:B------:R2:W-:Y:S04]  /*0810*/  STS [R26+0x70], R5 ;  /* 0x000070051a007388 */ /* 0x0005e80000000800 */
[----:B------:R-:W-:Y:S04]  /*0820*/  STS [R29+0xb0], R6 ;  /* 0x0000b0061d007388 */ /* 0x000fe80000000800 */
[----:B------:R-:W-:Y:S01]  /*0830*/  STS [R28+0xf0], R7 ;  /* 0x0000f0071c007388 */ /* 0x000fe20000000800 */
[----:B------:R-:W-:-:S04]  /*0840*/  SHF.R.U32.HI R23, RZ, 0x2, R0 ;  /* 0x00000002ff177819 */ /* 0x000fc80000011600 */
[----:B------:R-:W-:-:S04]  /*0850*/  LOP3.LUT R27, R23, 0x3c, RZ, 0xc0, !PT ;  /* 0x0000003c171b7812 */ /* 0x000fc800078ec0ff */
[----:B--2---:R-:W-:Y:S02]  /*0860*/  IADD3 R26, R27, UR4, RZ ;  /* 0x000000041b1a7c10 */ /* 0x004fe4000fffe0ff */
[----:B------:R-:W-:Y:S02]  /*0870*/  LOP3.LUT R27, R24, 0xf, R0, 0xf8, !PT ;  /* 0x0000000f181b7812 */ /* 0x000fe400078ef800 */
[----:B-1----:R-:W-:-:S05]  /*0880*/  LOP3.LUT R23, R25, 0xff, RZ, 0xc0, !PT ;  /* 0x000000ff19177812 */ /* 0x002fca00078ec0ff */
[----:B------:R-:W-:Y:S01]  /*0890*/  IMAD R24, R23, 0x4, R26 ;  /* 0x0000000417187824 */ /* 0x000fe200078e021a */
[----:B------:R-:W-:Y:S01]  /*08a0*/  BAR.SYNC.DEFER_BLOCKING 0x0 ;  /* 0x0000000000007b1d */ /* 0x000fe20000010000 */
[----:B------:R-:W-:-:S04]  /*08b0*/  SHF.R.U32.HI R0, RZ, 0x4, R0 ;  /* 0x00000004ff007819 */ /* 0x000fc80000011600 */
[----:B------:R-:W-:-:S04]  /*08c0*/  SGXT.U32 R25, R0, 0x4 ;  /* 0x000000040019781a */ /* 0x000fc80000000000 */
[----:B------:R-:W-:Y:S01]  /*08d0*/  PRMT R2, R25, 0x6540, R2 ;  /* 0x0000654019027816 */ /* 0x000fe20000000002 */
[----:B------:R1:W2:Y:S02]  /*08e0*/  LDS R29, [R24] ;  /* 0x00000000181d7984 */ /* 0x0002a40000000800 */
[----:B-1----:R-:W1:Y:S01]  /*08f0*/  LDC.64 R24, c[0x0][0x220] ;  /* 0x00008800ff187b82 */ /* 0x002e620000000a00 */
[----:B------:R-:W-:Y:S02]  /*0900*/  ISETP.GE.AND P1, PT, R27, 0x31, PT ;  /* 0x000000311b00780c */ /* 0x000fe40003f26270 */
[C---:B------:R-:W-:Y:S02]  /*0910*/  LOP3.LUT R0, R2.reuse, 0x10, RZ, 0xfc, !PT ;  /* 0x0000001002007812 */ /* 0x040fe400078efcff */
[----:B------:R-:W-:Y:S02]  /*0920*/  ISETP.LT.AND P5, PT, R2, 0x100, !P1 ;  /* 0x000001000200780c */ /* 0x000fe40004fa1270 */
[----:B------:R-:W-:Y:S01]  /*0930*/  ISETP.LT.AND P6, PT, R0, 0x100, !P1 ;  /* 0x000001000000780c */ /* 0x000fe20004fc1270 */
[C---:B------:R-:W-:Y:S01]  /*0940*/  IMAD R0, R2.reuse, 0x31, R27 ;  /* 0x0000003102007824 */ /* 0x040fe200078e021b */
[----:B------:R-:W-:-:S03]  /*0950*/  LOP3.LUT R28, R2, 0x20, RZ, 0xfc, !PT ;  /* 0x00000020021c7812 */ /* 0x000fc600078efcff */
[----:B-1----:R-:W-:-:S06]  /*0960*/  IMAD.WIDE R26, R0, 0x4, R24 ;  /* 0x00000004001a7825 */ /* 0x002fcc00078e0218 */
[----:B--2---:R1:W-:Y:S01]  /*0970*/  @P5 STG.E desc[UR6][R26.64], R29 ;  /* 0x0000001d1a005986 */ /* 0x0043e2000c101906 */
[----:B------:R-:W-:Y:S02]  /*0980*/  ISETP.LT.AND P5, PT, R28, 0x100, !P1 ;  /* 0x000001001c00780c */ /* 0x000fe40004fa1270 */
[----:B------:R-:W-:-:S04]  /*0990*/  LOP3.LUT R28, R23, 0x100, RZ, 0xfc, !PT ;  /* 0x00000100171c7812 */ /* 0x000fc800078efcff */
[----:B------:R-:W-:-:S04]  /*09a0*/  SHF.R.U32.HI R28, RZ, 0x2, R28 ;  /* 0x00000002ff1c7819 */ /* 0x000fc8000001161c */
[----:B------:R-:W-:-:S05]  /*09b0*/  LOP3.LUT R28, R28, 0x7c, RZ, 0xc0, !PT ;  /* 0x0000007c1c1c7812 */ /* 0x000fca00078ec0ff */
[----:B------:R-:W-:-:S04]  /*09c0*/  VIADD R28, R28, UR4 ;  /* 0x000000041c1c7c36 */ /* 0x000fc80008000000 */
[----:B-1----:R-:W-:-:S06]  /*09d0*/  IMAD R27, R23, 0x4, R28 ;  /* 0x00000004171b7824 */ /* 0x002fcc00078e021c */
[----:B------:R-:W1:Y:S01]  /*09e0*/  LDS R27, [R27+0x400] ;  /* 0x000400001b1b7984 */ /* 0x000e620000000800 */
[----:B------:R-:W-:Y:S01]  /*09f0*/  VIADD R28, R0, 0x310 ;  /* 0x00000310001c7836 */ /* 0x000fe20000000000 */
[----:B------:R-:W-:-:S03]  /*0a00*/  LOP3.LUT R26, R2, 0x30, RZ, 0xfc, !PT ;  /* 0x00000030021a7812 */ /* 0x000fc600078efcff */
[----:B------:R-:W-:-:S05]  /*0a10*/  IMAD.WIDE R28, R28, 0x4, R24 ;  /* 0x000000041c1c7825 */ /* 0x000fca00078e0218 */
[----:B-1----:R1:W-:Y:S01]  /*0a20*/  @P6 STG.E desc[UR6][R28.64], R27 ;  /* 0x0000001b1c006986 */ /* 0x0023e2000c101906 */
[----:B------:R-:W-:Y:S02]  /*0a30*/  ISETP.LT.AND P6, PT, R26, 0x100, !P1 ;  /* 0x000001001a00780c */ /* 0x000fe40004fc1270 */
[----:B------:R-:W-:-:S04]  /*0a40*/  LOP3.LUT R26, R23, 0x200, RZ, 0xfc, !PT ;  /* 0x00000200171a7812 */ /* 0x000fc800078efcff */
[----:B------:R-:W-:-:S04]  /*0a50*/  SHF.R.U32.HI R26, RZ, 0x2, R26 ;  /* 0x00000002ff1a7819 */ /* 0x000fc8000001161a */
[----:B------:R-:W-:-:S05]  /*0a60*/  LOP3.LUT R26, R26, 0xbc, RZ, 0xc0, !PT ;  /* 0x000000bc1a1a7812 */ /* 0x000fca00078ec0ff */
[----:B------:R-:W-:-:S05]  /*0a70*/  VIADD R26, R26, UR4 ;  /* 0x000000041a1a7c36 */ /* 0x000fca0008000000 */
[----:B------:R-:W-:-:S05]  /*0a80*/  LEA R26, R23, R26, 0x2 ;  /* 0x0000001a171a7211 */ /* 0x000fca00078e10ff */
[----:B------:R2:W3:Y:S01]  /*0a90*/  LDS R29, [R26+0x800] ;  /* 0x000800001a1d7984 */ /* 0x0004e20000000800 */
[----:B-1----:R-:W-:Y:S01]  /*0aa0*/  VIADD R27, R0, 0x620 ;  /* 0x00000620001b7836 */ /* 0x002fe20000000000 */
[----:B------:R-:W-:-:S03]  /*0ab0*/  LOP3.LUT R28, R2, 0x40, RZ, 0xfc, !PT ;  /* 0x00000040021c7812 */ /* 0x000fc600078efcff */
[----:B--2---:R-:W-:-:S05]  /*0ac0*/  IMAD.WIDE R26, R27, 0x4, R24 ;  /* 0x000000041b1a7825 */ /* 0x004fca00078e0218 */
[----:B---3--:R1:W-:Y:S01]  /*0ad0*/  @P5 STG.E desc[UR6][R26.64], R29 ;  /* 0x0000001d1a005986 */ /* 0x0083e2000c101906 */
[----:B------:R-:W-:Y:S02]  /*0ae0*/  ISETP.LT.AND P5, PT, R28, 0x100, !P1 ;  /* 0x000001001c00780c */ /* 0x000fe40004fa1270 */
[----:B------:R-:W-:-:S04]  /*0af0*/  LOP3.LUT R28, R23, 0x300, RZ, 0xfc, !PT ;  /* 0x00000300171c7812 */ /* 0x000fc800078efcff */
[----:B------:R-:W-:-:S04]  /*0b00*/  SHF.R.U32.HI R28, RZ, 0x2, R28 ;  /* 0x00000002ff1c7819 */ /* 0x000fc8000001161c */
[----:B------:R-:W-:-:S05]  /*0b10*/  LOP3.LUT R28, R28, 0xfc, RZ, 0xc0, !PT ;  /* 0x000000fc1c1c7812 */ /* 0x000fca00078ec0ff */
[----:B------:R-:W-:-:S04]  /*0b20*/  VIADD R28, R28, UR4 ;  /* 0x000000041c1c7c36 */ /* 0x000fc80008000000 */
[----:B------:R-:W-:-:S05]  /*0b30*/  IMAD R28, R23, 0x4, R28 ;  /* 0x00000004171c7824 */ /* 0x000fca00078e021c */
        /* <DEDUP_REMOVED lines=52> */
[----:B------:R-:W-:-:S04]  /*0e80*/  LOP3.LUT R26, R26, 0x23c, RZ, 0xc0, !PT ;  /* 0x0000023c1a1a7812 */ /* 0x000fc800078ec0ff */
[----:B------:R-:W-:-:S05]  /*0e90*/  IADD3 R26, R26, UR4, RZ ;  /* 0x000000041a1a7c10 */ /* 0x000fca000fffe0ff */
        /* <DEDUP_REMOVED lines=13> */
[----:B-1----:R-:W-:Y:S02]  /*0f70*/  IADD3 R29, R0, 0x1b90, RZ ;  /* 0x00001b90001d7810 */ /* 0x002fe40007ffe0ff */
        /* <DEDUP_REMOVED lines=33> */
[C---:B------:R-:W-:Y:S02]  /*1190*/  LOP3.LUT R28, R2.reuse, 0xe0, RZ, 0xfc, !PT ;  /* 0x000000e0021c7812 */ /* 0x040fe400078efcff */
[----:B------:R-:W-:Y:S01]  /*11a0*/  LOP3.LUT R2, R2, 0xf0, RZ, 0xfc, !PT ;  /* 0x000000f002027812 */ /* 0x000fe200078efcff */
[----:B--2---:R-:W-:-:S05]  /*11b0*/  IMAD.WIDE R26, R27, 0x4, R24 ;  /* 0x000000041b1a7825 */ /* 0x004fca00078e0218 */
[----:B---3--:R1:W-:Y:S01]  /*11c0*/  @P5 STG.E desc[UR6][R26.64], R29 ;  /* 0x0000001d1a005986 */ /* 0x0083e2000c101906 */
[----:B------:R-:W-:Y:S02]  /*11d0*/  ISETP.LT.AND P5, PT, R28, 0x100, !P1 ;  /* 0x000001001c00780c */ /* 0x000fe40004fa1270 */
[----:B------:R-:W-:Y:S02]  /*11e0*/  ISETP.LT.AND P1, PT, R2, 0x100, !P1 ;  /* 0x000001000200780c */ /* 0x000fe40004f21270 */
[----:B------:R-:W-:-:S04]  /*11f0*/  LOP3.LUT R2, R23, 0xd00, RZ, 0xfc, !PT ;  /* 0x00000d0017027812 */ /* 0x000fc800078efcff */
[----:B------:R-:W-:-:S04]  /*1200*/  SHF.R.U32.HI R2, RZ, 0x2, R2 ;  /* 0x00000002ff027819 */ /* 0x000fc80000011602 */
[----:B------:R-:W-:-:S04]  /*1210*/  LOP3.LUT R2, R2, 0x37c, RZ, 0xc0, !PT ;  /* 0x0000037c02027812 */ /* 0x000fc800078ec0ff */
[----:B------:R-:W-:-:S05]  /*1220*/  IADD3 R2, R2, UR4, RZ ;  /* 0x0000000402027c10 */ /* 0x000fca000fffe0ff */
[----:B------:R-:W-:-:S06]  /*1230*/  IMAD R2, R23, 0x4, R2 ;  /* 0x0000000417027824 */ /* 0x000fcc00078e0202 */
[----:B------:R-:W2:Y:S01]  /*1240*/  LDS R2, [R2+0x3400] ;  /* 0x0034000002027984 */ /* 0x000ea20000000800 */
[C---:B-1----:R-:W-:Y:S02]  /*1250*/  VIADD R27, R0.reuse, 0x27d0 ;  /* 0x000027d0001b7836 */ /* 0x042fe40000000000 */
[----:B------:R-:W-:Y:S02]  /*1260*/  VIADD R29, R0, 0x2ae0 ;  /* 0x00002ae0001d7836 */ /* 0x000fe40000000000 */
[----:B------:R-:W-:-:S04]  /*1270*/  IMAD.WIDE R26, R27, 0x4, R24 ;  /* 0x000000041b1a7825 */ /* 0x000fc800078e0218 */
[----:B------:R-:W-:Y:S02]  /*1280*/  VIADD R0, R0, 0x2df0 ;  /* 0x00002df000007836 */ /* 0x000fe40000000000 */
[----:B------:R-:W-:-:S04]  /*1290*/  IMAD.WIDE R28, R29, 0x4, R24 ;  /* 0x000000041d1c7825 */ /* 0x000fc800078e0218 */
[----:B------:R-:W-:Y:S01]  /*12a0*/  IMAD.WIDE R24, R0, 0x4, R24 ;  /* 0x0000000400187825 */ /* 0x000fe200078e0218 */
[----:B------:R-:W-:-:S04]  /*12b0*/  LOP3.LUT R0, R23, 0xe00, RZ, 0xfc, !PT ;  /* 0x00000e0017007812 */ /* 0x000fc800078efcff */
[----:B------:R-:W-:-:S04]  /*12c0*/  SHF.R.U32.HI R0, RZ, 0x2, R0 ;  /* 0x00000002ff007819 */ /* 0x000fc80000011600 */
[----:B------:R-:W-:-:S04]  /*12d0*/  LOP3.LUT R0, R0, 0x3bc, RZ, 0xc0, !PT ;  /* 0x000003bc00007812 */ /* 0x000fc800078ec0ff */
[----:B------:R-:W-:Y:S01]  /*12e0*/  IADD3 R0, R0, UR4, RZ ;  /* 0x0000000400007c10 */ /* 0x000fe2000fffe0ff */
[----:B--2---:R1:W-:Y:S02]  /*12f0*/  @P6 STG.E desc[UR6][R26.64], R2 ;  /* 0x000000021a006986 */ /* 0x0043e4000c101906 */
[C---:B-1----:R-:W-:Y:S02]  /*1300*/  LOP3.LUT R2, R23.reuse, 0xf00, RZ, 0xfc, !PT ;  /* 0x00000f0017027812 */ /* 0x042fe400078efcff */
[----:B------:R-:W-:Y:S01]  /*1310*/  IMAD R0, R23, 0x4, R0 ;  /* 0x0000000417007824 */ /* 0x000fe200078e0200 */
[----:B------:R-:W1:Y:S01]  /*1320*/  LDC.64 R26, c[0x0][0x228] ;  /* 0x00008a00ff1a7b82 */ /* 0x000e620000000a00 */
[----:B------:R-:W-:-:S04]  /*1330*/  SHF.R.U32.HI R2, RZ, 0x2, R2 ;  /* 0x00000002ff027819 */ /* 0x000fc80000011602 */
[----:B------:R-:W2:Y:S01]  /*1340*/  LDS R0, [R0+0x3800] ;  /* 0x0038000000007984 */ /* 0x000ea20000000800 */
[----:B------:R-:W-:-:S05]  /*1350*/  LOP3.LUT R2, R2, 0x3fc, RZ, 0xc0, !PT ;  /* 0x000003fc02027812 */ /* 0x000fca00078ec0ff */
[----:B------:R-:W-:-:S04]  /*1360*/  VIADD R2, R2, UR4 ;  /* 0x0000000402027c36 */ /* 0x000fc80008000000 */
[----:B------:R-:W-:-:S06]  /*1370*/  IMAD R2, R23, 0x4, R2 ;  /* 0x0000000417027824 */ /* 0x000fcc00078e0202 */
[----:B------:R-:W3:Y:S01]  /*1380*/  LDS R2, [R2+0x3c00] ;  /* 0x003c000002027984 */ /* 0x000ee20000000800 */
[----:B-1----:R-:W-:-:S03]  /*1390*/  IMAD.WIDE R22, R22, 0x4, R26 ;  /* 0x0000000416167825 */ /* 0x002fc600078e021a */
[----:B--2---:R-:W-:Y:S04]  /*13a0*/  @P5 STG.E desc[UR6][R28.64], R0 ;  /* 0x000000001c005986 */ /* 0x004fe8000c101906 */
[----:B---3--:R1:W-:Y:S04]  /*13b0*/  @P1 STG.E desc[UR6][R24.64], R2 ;  /* 0x0000000218001986 */ /* 0x0083e8000c101906 */
[----:B------:R2:W-:Y:S01]  /*13c0*/  @P4 STG.E.128 desc[UR6][R22.64], R12 ;  /* 0x0000000c16004986 */ /* 0x0005e2000c101d06 */
[----:B-1----:R-:W-:-:S04]  /*13d0*/  IMAD.WIDE R24, R21, 0x4, R26 ;  /* 0x0000000415187825 */ /* 0x002fc800078e021a */
[--C-:B------:R-:W-:Y:S01]  /*13e0*/  IMAD.WIDE R20, R20, 0x4, R26.reuse ;  /* 0x0000000414147825 */ /* 0x100fe200078e021a */
[----:B------:R2:W-:Y:S04]  /*13f0*/  @P3 STG.E.128 desc[UR6][R24.64], R8 ;  /* 0x0000000818003986 */ /* 0x0005e8000c101d06 */
[----:B------:R2:W-:Y:S01]  /*1400*/  @P2 STG.E.128 desc[UR6][R20.64], R16 ;  /* 0x0000001014002986 */ /* 0x0005e2000c101d06 */
[----:B------:R-:W-:Y:S01]  /*1410*/  IMAD.WIDE R26, R3, 0x4, R26 ;  /* 0x00000004031a7825 */ /* 0x000fe200078e021a */
[----:B------:R-:W-:Y:S06]  /*1420*/  @!P0 EXIT ;  /* 0x000000000000894d */ /* 0x000fec0003800000 */
[----:B------:R-:W-:Y:S01]  /*1430*/  STG.E.128 desc[UR6][R26.64], R4 ;  /* 0x000000041a007986 */ /* 0x000fe2000c101d06 */
[----:B------:R-:W-:Y:S05]  /*1440*/  EXIT ;  /* 0x000000000000794d */ /* 0x000fea0003800000 */
.L_x_0:
[----:B------:R-:W-:-:S00]  /*1450*/  BRA `(.L_x_0) ;  /* 0xfffffffc00fc7947 */ /* 0x000fc0000383ffff */
[----:B------:R-:W-:-:S00]  /*1460*/  NOP ;  /* 0x0000000000007918 */ /* 0x000fc00000000000 */
        /* <DEDUP_REMOVED lines=9> */
.L_x_1:


//--------------------- .nv.shared.triton_poi_fused_convolution_div_8 --------------------------
	.section	.nv.shared.triton_poi_fused_convolution_div_8,"aw",@nobits
	.sectionflags	@""
	.align	16
	.zero		1024


//--------------------- .nv.constant0.triton_poi_fused_convolution_div_8 --------------------------
	.section	.nv.constant0.triton_poi_fused_convolution_div_8,"a",@progbits
	.sectionflags	@""
	.align	4
.nv.constant0.triton_poi_fused_convolution_div_8:
	.zero		568
